	.headerflags	@"EF_CUDA_TEXMODE_UNIFIED EF_CUDA_64BIT_ADDRESS EF_CUDA_ACCELERATORS EF_CUDA_SM90 EF_CUDA_VIRTUAL_SM(EF_CUDA_SM90)"
	.elftype	@"ET_EXEC"


//--------------------- .nv.info                  --------------------------
	.section	.nv.info,"",@"SHT_CUDA_INFO"
	.align	4


	//----- nvinfo : EIATTR_REGCOUNT
	.align		4
        /*0000*/ 	.byte	0x04, 0x2f
        /*0002*/ 	.short	(.L_1 - .L_0)
	.align		4
.L_0:
        /*0004*/ 	.word	index@(matmul_kernel)
        /*0008*/ 	.word	0x0000003c


	//----- nvinfo : EIATTR_FRAME_SIZE
	.align		4
.L_1:
        /*000c*/ 	.byte	0x04, 0x11
        /*000e*/ 	.short	(.L_3 - .L_2)
	.align		4
.L_2:
        /*0010*/ 	.word	index@(matmul_kernel)
        /*0014*/ 	.word	0x00000000


	//----- nvinfo : EIATTR_MIN_STACK_SIZE
	.align		4
.L_3:
        /*0018*/ 	.byte	0x04, 0x12
        /*001a*/ 	.short	(.L_5 - .L_4)
	.align		4
.L_4:
        /*001c*/ 	.word	index@(matmul_kernel)
        /*0020*/ 	.word	0x00000000
.L_5:


//--------------------- .nv.info.matmul_kernel    --------------------------
	.section	.nv.info.matmul_kernel,"",@"SHT_CUDA_INFO"
	.sectionflags	@""
	.align	4


	//----- nvinfo : EIATTR_CUDA_API_VERSION
	.align		4
        /*0000*/ 	.byte	0x04, 0x37
        /*0002*/ 	.short	(.L_7 - .L_6)
.L_6:
        /*0004*/ 	.word	0x00000080


	//----- nvinfo : EIATTR_KPARAM_INFO
	.align		4
.L_7:
        /*0008*/ 	.byte	0x04, 0x17
        /*000a*/ 	.short	(.L_9 - .L_8)
.L_8:
        /*000c*/ 	.word	0x00000000
        /*0010*/ 	.short	0x0008
        /*0012*/ 	.short	0x0030
        /*0014*/ 	.byte	0x00, 0xf4, 0x21, 0x00


	//----- nvinfo : EIATTR_KPARAM_INFO
	.align		4
.L_9:
        /*0018*/ 	.byte	0x04, 0x17
        /*001a*/ 	.short	(.L_11 - .L_10)
.L_10:
        /*001c*/ 	.word	0x00000000
        /*0020*/ 	.short	0x0007
        /*0022*/ 	.short	0x0028
        /*0024*/ 	.byte	0x00, 0xf0, 0x11, 0x00


	//----- nvinfo : EIATTR_KPARAM_INFO
	.align		4
.L_11:
        /*0028*/ 	.byte	0x04, 0x17
        /*002a*/ 	.short	(.L_13 - .L_12)
.L_12:
        /*002c*/ 	.word	0x00000000
        /*0030*/ 	.short	0x0006
        /*0032*/ 	.short	0x0024
        /*0034*/ 	.byte	0x00, 0xf0, 0x11, 0x00


	//----- nvinfo : EIATTR_KPARAM_INFO
	.align		4
.L_13:
        /*0038*/ 	.byte	0x04, 0x17
        /*003a*/ 	.short	(.L_15 - .L_14)
.L_14:
        /*003c*/ 	.word	0x00000000
        /*0040*/ 	.short	0x0005
        /*0042*/ 	.short	0x0020
        /*0044*/ 	.byte	0x00, 0xf0, 0x11, 0x00


	//----- nvinfo : EIATTR_KPARAM_INFO
	.align		4
.L_15:
        /*0048*/ 	.byte	0x04, 0x17
        /*004a*/ 	.short	(.L_17 - .L_16)
.L_16:
        /*004c*/ 	.word	0x00000000
        /*0050*/ 	.short	0x0004
        /*0052*/ 	.short	0x001c
        /*0054*/ 	.byte	0x00, 0xf0, 0x11, 0x00


	//----- nvinfo : EIATTR_KPARAM_INFO
	.align		4
.L_17:
        /*0058*/ 	.byte	0x04, 0x17
        /*005a*/ 	.short	(.L_19 - .L_18)
.L_18:
        /*005c*/ 	.word	0x00000000
        /*0060*/ 	.short	0x0003
        /*0062*/ 	.short	0x0018
        /*0064*/ 	.byte	0x00, 0xf0, 0x11, 0x00


	//----- nvinfo : EIATTR_KPARAM_INFO
	.align		4
.L_19:
        /*0068*/ 	.byte	0x04, 0x17
        /*006a*/ 	.short	(.L_21 - .L_20)
.L_20:
        /*006c*/ 	.word	0x00000000
        /*0070*/ 	.short	0x0002
        /*0072*/ 	.short	0x0010
        /*0074*/ 	.byte	0x00, 0xf4, 0x21, 0x00


	//----- nvinfo : EIATTR_KPARAM_INFO
	.align		4
.L_21:
        /*0078*/ 	.byte	0x04, 0x17
        /*007a*/ 	.short	(.L_23 - .L_22)
.L_22:
        /*007c*/ 	.word	0x00000000
        /*0080*/ 	.short	0x0001
        /*0082*/ 	.short	0x0008
        /*0084*/ 	.byte	0x00, 0xf4, 0x21, 0x00


	//----- nvinfo : EIATTR_KPARAM_INFO
	.align		4
.L_23:
        /*0088*/ 	.byte	0x04, 0x17
        /*008a*/ 	.short	(.L_25 - .L_24)
.L_24:
        /*008c*/ 	.word	0x00000000
        /*0090*/ 	.short	0x0000
        /*0092*/ 	.short	0x0000
        /*0094*/ 	.byte	0x00, 0xf4, 0x21, 0x00


	//----- nvinfo : EIATTR_SPARSE_MMA_MASK
	.align		4
.L_25:
        /*0098*/ 	.byte	0x03, 0x50
        /*009a*/ 	.short	0x0000


	//----- nvinfo : EIATTR_MAXREG_COUNT
	.align		4
        /*009c*/ 	.byte	0x03, 0x1b
        /*009e*/ 	.short	0x00ff


	//----- nvinfo : EIATTR_EXIT_INSTR_OFFSETS
	.align		4
        /*00a0*/ 	.byte	0x04, 0x1c
        /*00a2*/ 	.short	(.L_27 - .L_26)


	//   ....[0]....
.L_26:
        /*00a4*/ 	.word	0x00001b60


	//   ....[1]....
        /*00a8*/ 	.word	0x00001bc0


	//----- nvinfo : EIATTR_REQNTID
	.align		4
.L_27:
        /*00ac*/ 	.byte	0x04, 0x10
        /*00ae*/ 	.short	(.L_29 - .L_28)
.L_28:
        /*00b0*/ 	.word	0x00000080
        /*00b4*/ 	.word	0x00000001
        /*00b8*/ 	.word	0x00000001


	//----- nvinfo : EIATTR_CBANK_PARAM_SIZE
	.align		4
.L_29:
        /*00bc*/ 	.byte	0x03, 0x19
        /*00be*/ 	.short	0x0038


	//----- nvinfo : EIATTR_PARAM_CBANK
	.align		4
        /*00c0*/ 	.byte	0x04, 0x0a
        /*00c2*/ 	.short	(.L_31 - .L_30)
	.align		4
.L_30:
        /*00c4*/ 	.word	index@(.nv.constant0.matmul_kernel)
        /*00c8*/ 	.short	0x0210
        /*00ca*/ 	.short	0x0038


	//----- nvinfo : EIATTR_SW_WAR
	.align		4
.L_31:
        /*00cc*/ 	.byte	0x04, 0x36
        /*00ce*/ 	.short	(.L_33 - .L_32)
.L_32:
        /*00d0*/ 	.word	0x00000008
.L_33:


//--------------------- .nv.callgraph             --------------------------
	.section	.nv.callgraph,"",@"SHT_CUDA_CALLGRAPH"
	.align	4
	.sectionentsize	8
	.align		4
        /*0000*/ 	.word	0x00000000
	.align		4
        /*0004*/ 	.word	0xffffffff
	.align		4
        /*0008*/ 	.word	0x00000000
	.align		4
        /*000c*/ 	.word	0xfffffffe
	.align		4
        /*0010*/ 	.word	0x00000000
	.align		4
        /*0014*/ 	.word	0xfffffffd
	.align		4
        /*0018*/ 	.word	0x00000000
	.align		4
        /*001c*/ 	.word	0xfffffffc


//--------------------- .text.matmul_kernel       --------------------------
	.section	.text.matmul_kernel,"ax",@progbits
	.sectionflags	@"SHF_BARRIERS=1"
	.align	128
        .global         matmul_kernel
        .type           matmul_kernel,@function
        .size           matmul_kernel,(.L_x_3 - matmul_kernel)
        .other          matmul_kernel,@"STO_CUDA_ENTRY STV_DEFAULT"
matmul_kernel:
.text.matmul_kernel:
[----:B------:R-:W1:Y:S01]  /*0000*/  LDC R1, c[0x0][0x28] ;  /* 0x00000a00ff017b82 */ /* 0x000e620000000800 */
[----:B------:R-:W-:Y:S01]  /*0010*/  ULDC UR22, c[0x0][0x228] ;  /* 0x00008a0000167ab9 */ /* 0x000fe20000000800 */
[----:B------:R-:W2:Y:S01]  /*0020*/  S2R R11, SR_CTAID.X ;  /* 0x00000000000b7919 */ /* 0x000ea20000002500 */
[----:B------:R-:W-:Y:S02]  /*0030*/  UIADD3 UR4, UR22, 0x1f, URZ ;  /* 0x0000001f16047890 */ /* 0x000fe4000fffe03f */
[----:B------:R-:W-:Y:S01]  /*0040*/  IABS R9, UR22 ;  /* 0x0000001600097c13 */ /* 0x000fe20008000000 */
[----:B------:R-:W-:Y:S02]  /*0050*/  ULDC UR7, c[0x0][0x22c] ;  /* 0x00008b0000077ab9 */ /* 0x000fe40000000800 */
[----:B------:R-:W3:Y:S01]  /*0060*/  S2UR UR6, SR_CgaCtaId ;  /* 0x00000000000679c3 */ /* 0x000ee20000008800 */
[----:B------:R-:W-:Y:S01]  /*0070*/  USHF.R.S32.HI UR5, URZ, 0x1f, UR4 ;  /* 0x0000001f3f057899 */ /* 0x000fe20008011404 */
[----:B------:R-:W-:Y:S01]  /*0080*/  CS2R R40, SRZ ;  /* 0x0000000000287805 */ /* 0x000fe2000001ff00 */
[----:B------:R-:W-:Y:S01]  /*0090*/  UIADD3 UR8, UR7, -0x40, URZ ;  /* 0xffffffc007087890 */ /* 0x000fe2000fffe03f */
[----:B------:R-:W-:Y:S01]  /*00a0*/  CS2R R42, SRZ ;  /* 0x00000000002a7805 */ /* 0x000fe2000001ff00 */
[----:B------:R-:W-:Y:S01]  /*00b0*/  ULEA.HI UR5, UR5, UR4, URZ, 0x5 ;  /* 0x0000000405057291 */ /* 0x000fe2000f8f283f */
[----:B------:R-:W-:Y:S01]  /*00c0*/  CS2R R44, SRZ ;  /* 0x00000000002c7805 */ /* 0x000fe2000001ff00 */
[----:B------:R-:W-:Y:S01]  /*00d0*/  UIADD3 UR4, UR7, 0x1f, URZ ;  /* 0x0000001f07047890 */ /* 0x000fe2000fffe03f */
[----:B------:R-:W-:Y:S01]  /*00e0*/  CS2R R46, SRZ ;  /* 0x00000000002e7805 */ /* 0x000fe2000001ff00 */
[----:B------:R-:W-:Y:S01]  /*00f0*/  USHF.R.S32.HI UR5, URZ, 0x5, UR5 ;  /* 0x000000053f057899 */ /* 0x000fe20008011405 */
[----:B------:R-:W-:Y:S01]  /*0100*/  CS2R R48, SRZ ;  /* 0x0000000000307805 */ /* 0x000fe2000001ff00 */
[----:B------:R-:W-:Y:S01]  /*0110*/  UISETP.GT.AND UP0, UPT, UR4, 0x1f, UPT ;  /* 0x0000001f0400788c */ /* 0x000fe2000bf04270 */
[----:B------:R-:W-:Y:S01]  /*0120*/  CS2R R50, SRZ ;  /* 0x0000000000327805 */ /* 0x000fe2000001ff00 */
[----:B------:R-:W-:Y:S01]  /*0130*/  USHF.L.U32 UR5, UR5, 0x3, URZ ;  /* 0x0000000305057899 */ /* 0x000fe2000800063f */
[----:B------:R-:W-:Y:S01]  /*0140*/  CS2R R52, SRZ ;  /* 0x0000000000347805 */ /* 0x000fe2000001ff00 */
[----:B------:R-:W-:Y:S01]  /*0150*/  UISETP.GT.AND UP1, UPT, UR4, 0x5f, UPT ;  /* 0x0000005f0400788c */ /* 0x000fe2000bf24270 */
[----:B------:R-:W-:Y:S01]  /*0160*/  CS2R R54, SRZ ;  /* 0x0000000000367805 */ /* 0x000fe2000001ff00 */
[----:B------:R-:W-:Y:S01]  /*0170*/  ULDC.64 UR20, c[0x0][0x208] ;  /* 0x0000820000147ab9 */ /* 0x000fe20000000a00 */
[----:B------:R-:W-:Y:S01]  /*0180*/  CS2R R28, SRZ ;  /* 0x00000000001c7805 */ /* 0x000fe2000001ff00 */
[----:B------:R-:W-:Y:S01]  /*0190*/  IMAD.U32 R4, RZ, RZ, UR5 ;  /* 0x00000005ff047e24 */ /* 0x000fe2000f8e00ff */
[----:B------:R-:W-:-:S02]  /*01a0*/  CS2R R30, SRZ ;  /* 0x00000000001e7805 */ /* 0x000fc4000001ff00 */
[----:B------:R-:W-:Y:S02]  /*01b0*/  CS2R R32, SRZ ;  /* 0x0000000000207805 */ /* 0x000fe4000001ff00 */
[----:B------:R-:W-:Y:S02]  /*01c0*/  CS2R R34, SRZ ;  /* 0x0000000000227805 */ /* 0x000fe4000001ff00 */
[----:B------:R-:W-:Y:S02]  /*01d0*/  CS2R R36, SRZ ;  /* 0x0000000000247805 */ /* 0x000fe4000001ff00 */
[----:B------:R-:W-:Y:S02]  /*01e0*/  IABS R5, R4 ;  /* 0x0000000400057213 */ /* 0x000fe40000000000 */
[----:B------:R-:W-:Y:S02]  /*01f0*/  CS2R R38, SRZ ;  /* 0x0000000000267805 */ /* 0x000fe4000001ff00 */
[----:B------:R-:W4:Y:S01]  /*0200*/  I2F.RP R0, R5 ;  /* 0x0000000500007306 */ /* 0x000f220000209400 */
[----:B--2---:R-:W-:-:S07]  /*0210*/  IABS R8, R11 ;  /* 0x0000000b00087213 */ /* 0x004fce0000000000 */
[----:B----4-:R-:W2:Y:S02]  /*0220*/  MUFU.RCP R0, R0 ;  /* 0x0000000000007308 */ /* 0x010ea40000001000 */
[----:B--2---:R-:W-:-:S06]  /*0230*/  VIADD R2, R0, 0xffffffe ;  /* 0x0ffffffe00027836 */ /* 0x004fcc0000000000 */
[----:B------:R2:W4:Y:S02]  /*0240*/  F2I.FTZ.U32.TRUNC.NTZ R3, R2 ;  /* 0x0000000200037305 */ /* 0x000524000021f000 */
[----:B--2---:R-:W-:Y:S02]  /*0250*/  IMAD.MOV.U32 R2, RZ, RZ, RZ ;  /* 0x000000ffff027224 */ /* 0x004fe400078e00ff */
[----:B----4-:R-:W-:-:S04]  /*0260*/  IMAD.MOV R6, RZ, RZ, -R3 ;  /* 0x000000ffff067224 */ /* 0x010fc800078e0a03 */
[----:B------:R-:W-:Y:S01]  /*0270*/  IMAD R7, R6, R5, RZ ;  /* 0x0000000506077224 */ /* 0x000fe200078e02ff */
[----:B------:R-:W-:Y:S01]  /*0280*/  IABS R6, R4 ;  /* 0x0000000400067213 */ /* 0x000fe20000000000 */
[----:B------:R-:W-:Y:S02]  /*0290*/  IMAD.MOV.U32 R4, RZ, RZ, R8 ;  /* 0x000000ffff047224 */ /* 0x000fe400078e0008 */
[----:B------:R-:W-:-:S04]  /*02a0*/  IMAD.HI.U32 R3, R3, R7, R2 ;  /* 0x0000000703037227 */ /* 0x000fc800078e0002 */
[----:B------:R-:W-:Y:S02]  /*02b0*/  IMAD.MOV R0, RZ, RZ, -R6 ;  /* 0x000000ffff007224 */ /* 0x000fe400078e0a06 */
[----:B------:R-:W-:-:S04]  /*02c0*/  IMAD.HI.U32 R7, R3, R4, RZ ;  /* 0x0000000403077227 */ /* 0x000fc800078e00ff */
[----:B------:R-:W-:-:S05]  /*02d0*/  IMAD R0, R7, R0, R4 ;  /* 0x0000000007007224 */ /* 0x000fca00078e0204 */
[----:B------:R-:W-:-:S13]  /*02e0*/  ISETP.GT.U32.AND P1, PT, R5, R0, PT ;  /* 0x000000000500720c */ /* 0x000fda0003f24070 */
[----:B------:R-:W-:Y:S02]  /*02f0*/  @!P1 IMAD.IADD R0, R0, 0x1, -R5 ;  /* 0x0000000100009824 */ /* 0x000fe400078e0a05 */
[----:B------:R-:W-:Y:S01]  /*0300*/  @!P1 VIADD R7, R7, 0x1 ;  /* 0x0000000107079836 */ /* 0x000fe20000000000 */
[----:B------:R-:W-:Y:S02]  /*0310*/  ISETP.NE.AND P1, PT, RZ, UR5, PT ;  /* 0x00000005ff007c0c */ /* 0x000fe4000bf25270 */
[----:B------:R-:W-:Y:S02]  /*0320*/  ISETP.GE.U32.AND P0, PT, R0, R5, PT ;  /* 0x000000050000720c */ /* 0x000fe40003f06070 */
[----:B------:R-:W-:-:S04]  /*0330*/  LOP3.LUT R0, R11, UR5, RZ, 0x3c, !PT ;  /* 0x000000050b007c12 */ /* 0x000fc8000f8e3cff */
[----:B------:R-:W-:Y:S01]  /*0340*/  ISETP.GE.AND P2, PT, R0, RZ, PT ;  /* 0x000000ff0000720c */ /* 0x000fe20003f46270 */
[----:B------:R-:W-:-:S06]  /*0350*/  IMAD.MOV.U32 R0, RZ, RZ, -0x8 ;  /* 0xfffffff8ff007424 */ /* 0x000fcc00078e00ff */
[----:B------:R-:W-:-:S06]  /*0360*/  @P0 VIADD R7, R7, 0x1 ;  /* 0x0000000107070836 */ /* 0x000fcc0000000000 */
[----:B------:R-:W-:Y:S01]  /*0370*/  @!P2 IMAD.MOV R7, RZ, RZ, -R7 ;  /* 0x000000ffff07a224 */ /* 0x000fe200078e0a07 */
[----:B------:R-:W-:-:S05]  /*0380*/  @!P1 LOP3.LUT R7, RZ, UR5, RZ, 0x33, !PT ;  /* 0x00000005ff079c12 */ /* 0x000fca000f8e33ff */
[----:B------:R-:W-:Y:S02]  /*0390*/  IMAD R0, R7, R0, 0x1 ;  /* 0x0000000107007424 */ /* 0x000fe400078e0200 */
[----:B------:R-:W-:-:S03]  /*03a0*/  IMAD.MOV R4, RZ, RZ, -R7 ;  /* 0x000000ffff047224 */ /* 0x000fc600078e0a07 */
[----:B------:R-:W-:Y:S01]  /*03b0*/  VIMNMX R10, R0, 0x8, PT ;  /* 0x00000008000a7848 */ /* 0x000fe20003fe0100 */
[----:B------:R-:W-:Y:S01]  /*03c0*/  IMAD R11, R4, UR5, R11 ;  /* 0x00000005040b7c24 */ /* 0x000fe2000f8e020b */
[----:B------:R-:W-:Y:S02]  /*03d0*/  USEL UR5, URZ, 0x10, !UP0 ;  /* 0x000000103f057887 */ /* 0x000fe4000c000000 */
[-C--:B------:R-:W-:Y:S01]  /*03e0*/  IABS R8, R10.reuse ;  /* 0x0000000a00087213 */ /* 0x080fe20000000000 */
[----:B------:R-:W-:Y:S01]  /*03f0*/  UISETP.GT.AND UP0, UPT, UR4, 0x3f, UPT ;  /* 0x0000003f0400788c */ /* 0x000fe2000bf04270 */
[----:B------:R-:W-:Y:S02]  /*0400*/  IABS R6, R10 ;  /* 0x0000000a00067213 */ /* 0x000fe40000000000 */
[----:B------:R-:W2:Y:S01]  /*0410*/  I2F.RP R0, R8 ;  /* 0x0000000800007306 */ /* 0x000ea20000209400 */
[----:B------:R-:W-:-:S07]  /*0420*/  IABS R4, R11 ;  /* 0x0000000b00047213 */ /* 0x000fce0000000000 */
[----:B--2---:R-:W2:Y:S02]  /*0430*/  MUFU.RCP R0, R0 ;  /* 0x0000000000007308 */ /* 0x004ea40000001000 */
[----:B--2---:R-:W-:-:S06]  /*0440*/  VIADD R2, R0, 0xffffffe ;  /* 0x0ffffffe00027836 */ /* 0x004fcc0000000000 */
[----:B------:R2:W4:Y:S02]  /*0450*/  F2I.FTZ.U32.TRUNC.NTZ R3, R2 ;  /* 0x0000000200037305 */ /* 0x000524000021f000 */
[----:B--2---:R-:W-:Y:S02]  /*0460*/  IMAD.MOV.U32 R2, RZ, RZ, RZ ;  /* 0x000000ffff027224 */ /* 0x004fe400078e00ff */
[----:B----4-:R-:W-:-:S04]  /*0470*/  IMAD.MOV R5, RZ, RZ, -R3 ;  /* 0x000000ffff057224 */ /* 0x010fc800078e0a03 */
[----:B------:R-:W-:-:S04]  /*0480*/  IMAD R5, R5, R8, RZ ;  /* 0x0000000805057224 */ /* 0x000fc800078e02ff */
[----:B------:R-:W-:-:S04]  /*0490*/  IMAD.HI.U32 R3, R3, R5, R2 ;  /* 0x0000000503037227 */ /* 0x000fc800078e0002 */
[----:B------:R-:W-:Y:S02]  /*04a0*/  IMAD.MOV.U32 R2, RZ, RZ, R9 ;  /* 0x000000ffff027224 */ /* 0x000fe400078e0009 */
[----:B------:R-:W-:Y:S01]  /*04b0*/  IMAD.MOV R5, RZ, RZ, -R6 ;  /* 0x000000ffff057224 */ /* 0x000fe200078e0a06 */
[----:B------:R-:W2:Y:S01]  /*04c0*/  S2R R9, SR_TID.X ;  /* 0x0000000000097919 */ /* 0x000ea20000002100 */
[----:B------:R-:W4:Y:S01]  /*04d0*/  I2F.RP R6, R2 ;  /* 0x0000000200067306 */ /* 0x000f220000209400 */
[----:B------:R-:W-:-:S04]  /*04e0*/  IMAD.HI.U32 R0, R3, R4, RZ ;  /* 0x0000000403007227 */ /* 0x000fc800078e00ff */
[----:B------:R-:W-:-:S05]  /*04f0*/  IMAD R3, R0, R5, R4 ;  /* 0x0000000500037224 */ /* 0x000fca00078e0204 */
[----:B------:R-:W-:Y:S01]  /*0500*/  ISETP.GT.U32.AND P1, PT, R8, R3, PT ;  /* 0x000000030800720c */ /* 0x000fe20003f24070 */
[----:B----4-:R-:W4:-:S12]  /*0510*/  MUFU.RCP R6, R6 ;  /* 0x0000000600067308 */ /* 0x010f180000001000 */
[----:B------:R-:W-:Y:S02]  /*0520*/  @!P1 IMAD.IADD R3, R3, 0x1, -R8 ;  /* 0x0000000103039824 */ /* 0x000fe400078e0a08 */
[----:B------:R-:W-:Y:S01]  /*0530*/  @!P1 VIADD R0, R0, 0x1 ;  /* 0x0000000100009836 */ /* 0x000fe20000000000 */
[----:B------:R-:W-:Y:S02]  /*0540*/  ISETP.NE.AND P1, PT, R10, RZ, PT ;  /* 0x000000ff0a00720c */ /* 0x000fe40003f25270 */
[----:B------:R-:W-:Y:S02]  /*0550*/  ISETP.GE.U32.AND P0, PT, R3, R8, PT ;  /* 0x000000080300720c */ /* 0x000fe40003f06070 */
[----:B------:R-:W-:Y:S01]  /*0560*/  LOP3.LUT R3, R11, R10, RZ, 0x3c, !PT ;  /* 0x0000000a0b037212 */ /* 0x000fe200078e3cff */
[----:B----4-:R-:W-:-:S03]  /*0570*/  VIADD R4, R6, 0xffffffe ;  /* 0x0ffffffe06047836 */ /* 0x010fc60000000000 */
[----:B------:R-:W-:Y:S01]  /*0580*/  ISETP.GE.AND P2, PT, R3, RZ, PT ;  /* 0x000000ff0300720c */ /* 0x000fe20003f46270 */
[----:B--2---:R-:W-:Y:S01]  /*0590*/  IMAD.SHL.U32 R6, R9, 0x8, RZ ;  /* 0x0000000809067824 */ /* 0x004fe200078e00ff */
[----:B------:R2:W4:Y:S04]  /*05a0*/  F2I.FTZ.U32.TRUNC.NTZ R5, R4 ;  /* 0x0000000400057305 */ /* 0x000528000021f000 */
[----:B------:R-:W-:Y:S01]  /*05b0*/  LOP3.LUT R13, R6, 0x18, RZ, 0xc0, !PT ;  /* 0x00000018060d7812 */ /* 0x000fe200078ec0ff */
[----:B------:R-:W-:-:S03]  /*05c0*/  @P0 VIADD R0, R0, 0x1 ;  /* 0x0000000100000836 */ /* 0x000fc60000000000 */
[----:B------:R-:W-:Y:S01]  /*05d0*/  ISETP.GE.AND P5, PT, R13, UR8, PT ;  /* 0x000000080d007c0c */ /* 0x000fe2000bfa6270 */
[----:B--2---:R-:W-:Y:S02]  /*05e0*/  IMAD.MOV.U32 R4, RZ, RZ, RZ ;  /* 0x000000ffff047224 */ /* 0x004fe400078e00ff */
[----:B------:R-:W-:Y:S01]  /*05f0*/  @!P2 IMAD.MOV R0, RZ, RZ, -R0 ;  /* 0x000000ffff00a224 */ /* 0x000fe200078e0a00 */
[----:B------:R-:W-:Y:S01]  /*0600*/  @!P1 LOP3.LUT R0, RZ, R10, RZ, 0x33, !PT ;  /* 0x0000000aff009212 */ /* 0x000fe200078e33ff */
[----:B----4-:R-:W-:-:S04]  /*0610*/  IMAD.MOV R3, RZ, RZ, -R5 ;  /* 0x000000ffff037224 */ /* 0x010fc800078e0a05 */
[----:B------:R-:W-:Y:S02]  /*0620*/  IMAD R18, R0, 0x20, R13 ;  /* 0x0000002000127824 */ /* 0x000fe400078e020d */
[----:B------:R-:W-:-:S03]  /*0630*/  IMAD R3, R3, R2, RZ ;  /* 0x0000000203037224 */ /* 0x000fc600078e02ff */
[----:B------:R-:W-:Y:S01]  /*0640*/  IABS R8, R18 ;  /* 0x0000001200087213 */ /* 0x000fe20000000000 */
[----:B------:R-:W-:Y:S01]  /*0650*/  IMAD.HI.U32 R4, R5, R3, R4 ;  /* 0x0000000305047227 */ /* 0x000fe200078e0004 */
[----:B------:R-:W-:-:S03]  /*0660*/  LOP3.LUT R3, R9, 0x20, RZ, 0xc0, !PT ;  /* 0x0000002009037812 */ /* 0x000fc600078ec0ff */
[----:B------:R-:W-:Y:S01]  /*0670*/  IMAD.MOV.U32 R5, RZ, RZ, R8 ;  /* 0x000000ffff057224 */ /* 0x000fe200078e0008 */
[----:B------:R-:W-:Y:S02]  /*0680*/  LOP3.LUT R8, R9, 0x40, RZ, 0xc0, !PT ;  /* 0x0000004009087812 */ /* 0x000fe400078ec0ff */
[----:B------:R-:W-:Y:S01]  /*0690*/  R2UR UR24, R3 ;  /* 0x00000000031872ca */ /* 0x000fe200000e0000 */
[----:B------:R-:W-:Y:S01]  /*06a0*/  IMAD.HI.U32 R4, R4, R5, RZ ;  /* 0x0000000504047227 */ /* 0x000fe200078e00ff */
[----:B------:R-:W-:Y:S02]  /*06b0*/  R2UR UR23, R8 ;  /* 0x00000000081772ca */ /* 0x000fe400000e0000 */
[----:B------:R-:W-:Y:S01]  /*06c0*/  LOP3.LUT R3, R9, 0x18, RZ, 0xc0, !PT ;  /* 0x0000001809037812 */ /* 0x000fe200078ec0ff */
[----:B------:R-:W-:Y:S01]  /*06d0*/  IMAD.MOV R4, RZ, RZ, -R4 ;  /* 0x000000ffff047224 */ /* 0x000fe200078e0a04 */
[----:B------:R-:W-:-:S03]  /*06e0*/  SHF.R.U32.HI R8, RZ, 0x2, R9 ;  /* 0x00000002ff087819 */ /* 0x000fc60000011609 */
[----:B------:R-:W-:Y:S01]  /*06f0*/  IMAD R5, R2, R4, R5 ;  /* 0x0000000402057224 */ /* 0x000fe200078e0205 */
[----:B------:R-:W-:Y:S01]  /*0700*/  SGXT.U32 R8, R8, 0x5 ;  /* 0x000000050808781a */ /* 0x000fe20000000000 */
[----:B------:R-:W-:Y:S01]  /*0710*/  IMAD R4, R3, 0x9, RZ ;  /* 0x0000000903047824 */ /* 0x000fe200078e02ff */
[----:B------:R-:W-:Y:S01]  /*0720*/  LOP3.LUT R3, R6, 0x38, RZ, 0xc0, !PT ;  /* 0x0000003806037812 */ /* 0x000fe200078ec0ff */
[----:B------:R-:W-:Y:S01]  /*0730*/  USHF.L.U32 UR26, UR24, 0x3, URZ ;  /* 0x00000003181a7899 */ /* 0x000fe2000800063f */
[----:B------:R-:W-:Y:S01]  /*0740*/  ISETP.GT.U32.AND P0, PT, R2, R5, PT ;  /* 0x000000050200720c */ /* 0x000fe20003f04070 */
[----:B------:R-:W-:Y:S01]  /*0750*/  USHF.L.U32 UR25, UR23, 0x3, URZ ;  /* 0x0000000317197899 */ /* 0x000fe2000800063f */
[C-C-:B------:R-:W-:Y:S02]  /*0760*/  LOP3.LUT R14, R4.reuse, 0x400, R3.reuse, 0x1e, !PT ;  /* 0x00000400040e7812 */ /* 0x140fe400078e1e03 */
[C-C-:B------:R-:W-:Y:S02]  /*0770*/  LOP3.LUT R15, R4.reuse, 0x800, R3.reuse, 0x1e, !PT ;  /* 0x00000800040f7812 */ /* 0x140fe400078e1e03 */
[C---:B------:R-:W-:Y:S01]  /*0780*/  LOP3.LUT R16, R4.reuse, 0xc00, R3, 0x1e, !PT ;  /* 0x00000c0004107812 */ /* 0x040fe200078e1e03 */
[----:B------:R-:W-:Y:S01]  /*0790*/  IMAD.U32 R3, RZ, RZ, UR25 ;  /* 0x00000019ff037e24 */ /* 0x000fe2000f8e00ff */
[----:B------:R-:W-:Y:S01]  /*07a0*/  LOP3.LUT R12, R4, 0x38, R6, 0x78, !PT ;  /* 0x00000038040c7812 */ /* 0x000fe200078e7806 */
[----:B------:R-:W-:Y:S01]  /*07b0*/  IMAD.U32 R4, RZ, RZ, UR25 ;  /* 0x00000019ff047e24 */ /* 0x000fe2000f8e00ff */
[----:B------:R-:W-:Y:S01]  /*07c0*/  ISETP.GE.AND P1, PT, R8, UR7, PT ;  /* 0x0000000708007c0c */ /* 0x000fe2000bf26270 */
[----:B------:R-:W-:Y:S01]  /*07d0*/  IMAD.U32 R17, RZ, RZ, UR25 ;  /* 0x00000019ff117e24 */ /* 0x000fe2000f8e00ff */
[----:B------:R-:W-:Y:S01]  /*07e0*/  LOP3.LUT R12, R3, UR26, R12, 0xfe, !PT ;  /* 0x0000001a030c7c12 */ /* 0x000fe2000f8efe0c */
[----:B------:R-:W-:Y:S01]  /*07f0*/  @!P0 IMAD.IADD R5, R5, 0x1, -R2 ;  /* 0x0000000105058824 */ /* 0x000fe200078e0a02 */
[----:B------:R-:W-:Y:S01]  /*0800*/  ISETP.GE.AND P0, PT, R13, UR7, PT ;  /* 0x000000070d007c0c */ /* 0x000fe2000bf06270 */
[----:B------:R-:W-:Y:S01]  /*0810*/  IMAD.U32 R3, RZ, RZ, UR5 ;  /* 0x00000005ff037e24 */ /* 0x000fe2000f8e00ff */
[----:B------:R-:W-:Y:S01]  /*0820*/  UIADD3 UR5, UR7, -0x20, URZ ;  /* 0xffffffe007057890 */ /* 0x000fe2000fffe03f */
[----:B------:R-:W-:-:S02]  /*0830*/  LOP3.LUT R15, R4, UR26, R15, 0xfe, !PT ;  /* 0x0000001a040f7c12 */ /* 0x000fc4000f8efe0f */
[----:B------:R-:W-:Y:S02]  /*0840*/  ISETP.GT.U32.AND P2, PT, R2, R5, PT ;  /* 0x000000050200720c */ /* 0x000fe40003f44070 */
[C---:B------:R-:W-:Y:S02]  /*0850*/  SEL R10, R3.reuse, RZ, !P0 ;  /* 0x000000ff030a7207 */ /* 0x040fe40004000000 */
[----:B------:R-:W-:Y:S02]  /*0860*/  SEL R3, R3, RZ, !P1 ;  /* 0x000000ff03037207 */ /* 0x000fe40004800000 */
[----:B------:R-:W-:Y:S02]  /*0870*/  ISETP.GE.AND P6, PT, R13, UR5, PT ;  /* 0x000000050d007c0c */ /* 0x000fe4000bfc6270 */
[----:B------:R-:W-:Y:S02]  /*0880*/  ISETP.NE.U32.AND P3, PT, R3, RZ, PT ;  /* 0x000000ff0300720c */ /* 0x000fe40003f65070 */
[----:B------:R-:W-:-:S02]  /*0890*/  ISETP.GE.AND P1, PT, R18, RZ, PT ;  /* 0x000000ff1200720c */ /* 0x000fc40003f26270 */
[----:B------:R-:W2:Y:S01]  /*08a0*/  LDC.64 R18, c[0x0][0x218] ;  /* 0x00008600ff127b82 */ /* 0x000ea20000000a00 */
[----:B------:R-:W-:Y:S01]  /*08b0*/  @!P2 IMAD.IADD R5, R5, 0x1, -R2 ;  /* 0x000000010505a824 */ /* 0x000fe200078e0a02 */
[----:B------:R-:W-:Y:S01]  /*08c0*/  ISETP.GE.AND P4, PT, R8, UR5, PT ;  /* 0x0000000508007c0c */ /* 0x000fe2000bf86270 */
[----:B------:R-:W-:Y:S01]  /*08d0*/  UMOV UR5, 0x400 ;  /* 0x0000040000057882 */ /* 0x000fe20000000000 */
[----:B------:R-:W-:Y:S01]  /*08e0*/  SEL R4, RZ, 0x10, P6 ;  /* 0x00000010ff047807 */ /* 0x000fe20003000000 */
[----:B---3--:R-:W-:Y:S01]  /*08f0*/  ULEA UR5, UR6, UR5, 0x18 ;  /* 0x0000000506057291 */ /* 0x008fe2000f8ec03f */
[----:B------:R-:W-:Y:S02]  /*0900*/  ISETP.NE.AND P2, PT, RZ, UR22, PT ;  /* 0x00000016ff007c0c */ /* 0x000fe4000bf45270 */
[----:B------:R-:W3:Y:S01]  /*0910*/  LDC.64 R2, c[0x0][0x210] ;  /* 0x00008400ff027b82 */ /* 0x000ee20000000a00 */
[----:B------:R-:W-:Y:S01]  /*0920*/  PLOP3.LUT P6, PT, PT, PT, UP0, 0x80, 0x0 ;  /* 0x000000000000781c */ /* 0x000fe20003fcf008 */
[----:B------:R-:W-:Y:S01]  /*0930*/  UISETP.GE.AND UP0, UPT, UR4, 0x20, UPT ;  /* 0x000000200400788c */ /* 0x000fe2000bf06270 */
[----:B------:R-:W-:Y:S01]  /*0940*/  ISETP.NE.U32.AND P0, PT, R10, RZ, PT ;  /* 0x000000ff0a00720c */ /* 0x000fe20003f05070 */
[----:B------:R-:W-:Y:S01]  /*0950*/  @!P1 IMAD.MOV R5, RZ, RZ, -R5 ;  /* 0x000000ffff059224 */ /* 0x000fe200078e0a05 */
[----:B------:R-:W-:-:S02]  /*0960*/  LOP3.LUT R14, R17, UR26, R14, 0xfe, !PT ;  /* 0x0000001a110e7c12 */ /* 0x000fc4000f8efe0e */
[----:B------:R-:W-:Y:S02]  /*0970*/  LOP3.LUT R16, R17, UR26, R16, 0xfe, !PT ;  /* 0x0000001a11107c12 */ /* 0x000fe4000f8efe10 */
[----:B------:R-:W-:Y:S02]  /*0980*/  SEL R10, RZ, 0x10, P4 ;  /* 0x00000010ff0a7807 */ /* 0x000fe40002000000 */
[----:B------:R-:W-:Y:S02]  /*0990*/  SEL R17, RZ, 0x10, P5 ;  /* 0x00000010ff117807 */ /* 0x000fe40002800000 */
[----:B------:R-:W-:Y:S02]  /*09a0*/  SEL R4, R4, RZ, P6 ;  /* 0x000000ff04047207 */ /* 0x000fe40003000000 */
[----:B------:R-:W-:Y:S01]  /*09b0*/  ISETP.GE.AND P5, PT, R8, UR8, PT ;  /* 0x0000000808007c0c */ /* 0x000fe2000bfa6270 */
[----:B------:R-:W-:Y:S01]  /*09c0*/  ULDC UR8, c[0x0][0x234] ;  /* 0x00008d0000087ab9 */ /* 0x000fe20000000800 */
[----:B------:R-:W-:Y:S01]  /*09d0*/  SEL R10, R10, RZ, P6 ;  /* 0x000000ff0a0a7207 */ /* 0x000fe20003000000 */
[----:B------:R-:W-:Y:S01]  /*09e0*/  USHF.L.U32 UR27, UR8, 0x5, URZ ;  /* 0x00000005081b7899 */ /* 0x000fe2000800063f */
[----:B------:R-:W-:-:S02]  /*09f0*/  ISETP.NE.U32.AND P6, PT, R4, RZ, PT ;  /* 0x000000ff0400720c */ /* 0x000fc40003fc5070 */
[----:B------:R-:W-:Y:S02]  /*0a00*/  PLOP3.LUT P4, PT, PT, PT, UP1, 0x80, 0x0 ;  /* 0x000000000000781c */ /* 0x000fe40003f8f018 */
[----:B------:R-:W-:Y:S01]  /*0a10*/  SEL R4, RZ, 0x10, P5 ;  /* 0x00000010ff047807 */ /* 0x000fe20002800000 */
[----:B---3--:R-:W-:Y:S01]  /*0a20*/  IMAD.WIDE.U32 R20, R13, 0x2, R2 ;  /* 0x000000020d147825 */ /* 0x008fe200078e0002 */
[----:B------:R-:W-:Y:S02]  /*0a30*/  @!P2 LOP3.LUT R5, RZ, UR22, RZ, 0x33, !PT ;  /* 0x00000016ff05ac12 */ /* 0x000fe4000f8e33ff */
[----:B------:R-:W-:Y:S01]  /*0a40*/  SEL R4, R4, RZ, P4 ;  /* 0x000000ff04047207 */ /* 0x000fe20002000000 */
[----:B------:R-:W-:Y:S01]  /*0a50*/  IMAD.U32 R23, RZ, RZ, UR27 ;  /* 0x0000001bff177e24 */ /* 0x000fe2000f8e00ff */
[----:B------:R-:W-:Y:S01]  /*0a60*/  SEL R17, R17, RZ, P4 ;  /* 0x000000ff11117207 */ /* 0x000fe20002000000 */
[----:B------:R-:W-:Y:S01]  /*0a70*/  IMAD.U32 R25, RZ, RZ, UR27 ;  /* 0x0000001bff197e24 */ /* 0x000fe2000f8e00ff */
[----:B------:R-:W-:-:S02]  /*0a80*/  ISETP.NE.U32.AND P1, PT, R10, RZ, PT ;  /* 0x000000ff0a00720c */ /* 0x000fc40003f25070 */
[----:B------:R-:W-:Y:S01]  /*0a90*/  ISETP.NE.U32.AND P2, PT, R4, RZ, PT ;  /* 0x000000ff0400720c */ /* 0x000fe20003f45070 */
[----:B------:R-:W-:Y:S01]  /*0aa0*/  IMAD R4, R8, UR8, R5 ;  /* 0x0000000808047c24 */ /* 0x000fe2000f8e0205 */
[----:B------:R-:W-:Y:S02]  /*0ab0*/  LEA R10, R12, UR5, 0x1 ;  /* 0x000000050c0a7c11 */ /* 0x000fe4000f8e08ff */
[----:B------:R-:W-:Y:S01]  /*0ac0*/  ISETP.NE.U32.AND P5, PT, R17, RZ, PT ;  /* 0x000000ff1100720c */ /* 0x000fe20003fa5070 */
[----:B--2---:R-:W-:Y:S01]  /*0ad0*/  IMAD.WIDE R18, R4, 0x2, R18 ;  /* 0x0000000204127825 */ /* 0x004fe200078e0212 */
[----:B------:R-:W-:Y:S01]  /*0ae0*/  LEA R5, R14, UR5, 0x1 ;  /* 0x000000050e057c11 */ /* 0x000fe2000f8e08ff */
[----:B------:R-:W-:Y:S01]  /*0af0*/  @!PT LDS RZ, [RZ] ;  /* 0x00000000fffff984 */ /* 0x000fe20000000800 */
[----:B------:R-:W-:Y:S01]  /*0b00*/  @!PT LDS RZ, [RZ] ;  /* 0x00000000fffff984 */ /* 0x000fe20000000800 */
[----:B------:R-:W-:Y:S01]  /*0b10*/  @!PT LDS RZ, [RZ] ;  /* 0x00000000fffff984 */ /* 0x000fe20000000800 */
[----:B------:R-:W-:Y:S01]  /*0b20*/  LDGSTS.E.BYPASS.128 [R10], desc[UR20][R20.64], P0 ;  /* 0x00000000140a7fae */ /* 0x000fe20008101c54 */
[----:B------:R-:W-:Y:S02]  /*0b30*/  LEA R17, R15, UR5, 0x1 ;  /* 0x000000050f117c11 */ /* 0x000fe4000f8e08ff */
[----:B------:R-:W-:Y:S01]  /*0b40*/  LEA R27, R16, UR5, 0x1 ;  /* 0x00000005101b7c11 */ /* 0x000fe2000f8e08ff */
[----:B------:R-:W-:Y:S01]  /*0b50*/  LDGSTS.E.BYPASS.128 [R5], desc[UR20][R20.64], P0 ;  /* 0x0000000014057fae */ /* 0x000fe20008101c54 */
[----:B------:R-:W-:-:S03]  /*0b60*/  IMAD.WIDE R22, R23, 0x2, R18 ;  /* 0x0000000217167825 */ /* 0x000fc600078e0212 */
[----:B------:R-:W-:Y:S01]  /*0b70*/  LDGSTS.E.BYPASS.128 [R17], desc[UR20][R20.64], P0 ;  /* 0x0000000014117fae */ /* 0x000fe20008101c54 */
[----:B------:R-:W-:-:S03]  /*0b80*/  IMAD.WIDE R24, R25, 0x2, R22 ;  /* 0x0000000219187825 */ /* 0x000fc600078e0216 */
[----:B------:R-:W-:Y:S01]  /*0b90*/  LDGSTS.E.BYPASS.128 [R27], desc[UR20][R20.64], P0 ;  /* 0x00000000141b7fae */ /* 0x000fe20008101c54 */
[----:B------:R-:W-:-:S03]  /*0ba0*/  PLOP3.LUT P0, PT, PT, PT, UP0, 0x80, 0x0 ;  /* 0x000000000000781c */ /* 0x000fc60003f0f008 */
[----:B------:R-:W0:Y:S04]  /*0bb0*/  LDGDEPBAR ;  /* 0x00000000000079af */ /* 0x000e280000000000 */
[----:B------:R-:W-:Y:S04]  /*0bc0*/  LDGSTS.E.BYPASS.128 [R10+0x8000], desc[UR20][R18.64], P3 ;  /* 0x08000000120a7fae */ /* 0x000fe80009901c54 */
[----:B------:R-:W0:Y:S01]  /*0bd0*/  LDGDEPBAR ;  /* 0x00000000000079af */ /* 0x000e220000000000 */
[----:B------:R-:W-:Y:S06]  /*0be0*/  BAR.SYNC.DEFER_BLOCKING 0x0 ;  /* 0x0000000000007b1d */ /* 0x000fec0000010000 */
[----:B------:R-:W-:Y:S01]  /*0bf0*/  @!PT LDS RZ, [RZ] ;  /* 0x00000000fffff984 */ /* 0x000fe20000000800 */
[----:B------:R-:W-:Y:S01]  /*0c00*/  @!PT LDS RZ, [RZ] ;  /* 0x00000000fffff984 */ /* 0x000fe20000000800 */
[----:B------:R-:W-:Y:S01]  /*0c10*/  @!PT LDS RZ, [RZ] ;  /* 0x00000000fffff984 */ /* 0x000fe20000000800 */
[----:B------:R-:W-:Y:S04]  /*0c20*/  LDGSTS.E.BYPASS.128 [R10+0x2000], desc[UR20][R20.64+0x40], P6 ;  /* 0x02000040140a7fae */ /* 0x000fe8000b101c54 */
[----:B------:R-:W-:Y:S04]  /*0c30*/  LDGSTS.E.BYPASS.128 [R5+0x2000], desc[UR20][R20.64+0x40], P6 ;  /* 0x0200004014057fae */ /* 0x000fe8000b101c54 */
[----:B------:R-:W-:Y:S04]  /*0c40*/  LDGSTS.E.BYPASS.128 [R17+0x2000], desc[UR20][R20.64+0x40], P6 ;  /* 0x0200004014117fae */ /* 0x000fe8000b101c54 */
[----:B------:R-:W-:Y:S04]  /*0c50*/  LDGSTS.E.BYPASS.128 [R27+0x2000], desc[UR20][R20.64+0x40], P6 ;  /* 0x02000040141b7fae */ /* 0x000fe8000b101c54 */
        /* <DEDUP_REMOVED lines=10> */
[----:B------:R2:W-:Y:S04]  /*0d00*/  LDGSTS.E.BYPASS.128 [R27+0x4000], desc[UR20][R20.64+0x80], P5 ;  /* 0x04000080141b7fae */ /* 0x0005e8000a901c54 */
[----:B------:R-:W0:Y:S04]  /*0d10*/  LDGDEPBAR ;  /* 0x00000000000079af */ /* 0x000e280000000000 */
[----:B------:R3:W-:Y:S04]  /*0d20*/  LDGSTS.E.BYPASS.128 [R10+0x9000], desc[UR20][R24.64], P2 ;  /* 0x09000000180a7fae */ /* 0x0007e80009101c54 */
[----:B------:R-:W0:Y:S01]  /*0d30*/  LDGDEPBAR ;  /* 0x00000000000079af */ /* 0x000e220000000000 */
[----:B--2---:R-:W-:-:S02]  /*0d40*/  CS2R R26, SRZ ;  /* 0x00000000001a7805 */ /* 0x004fc4000001ff00 */
[----:B---3--:R-:W-:Y:S01]  /*0d50*/  CS2R R24, SRZ ;  /* 0x0000000000187805 */ /* 0x008fe2000001ff00 */
[----:B-1----:R-:W-:Y:S06]  /*0d60*/  @!P0 BRA `(.L_x_0) ;  /* 0x0000000400f88947 */ /* 0x002fec0003800000 */
[----:B------:R-:W-:Y:S01]  /*0d70*/  SHF.R.S32.HI R19, RZ, 0x1f, R4 ;  /* 0x0000001fff137819 */ /* 0x000fe20000011404 */
[C---:B------:R-:W-:Y:S01]  /*0d80*/  IMAD.SHL.U32 R18, R4.reuse, 0x2, RZ ;  /* 0x0000000204127824 */ /* 0x040fe200078e00ff */
[----:B------:R-:W-:Y:S02]  /*0d90*/  USHF.R.S32.HI UR18, URZ, 0x1f, UR27 ;  /* 0x0000001f3f127899 */ /* 0x000fe4000801141b */
[----:B------:R-:W-:Y:S01]  /*0da0*/  IMAD.U32 R17, RZ, RZ, UR27 ;  /* 0x0000001bff117e24 */ /* 0x000fe2000f8e00ff */
[----:B------:R-:W-:Y:S01]  /*0db0*/  SHF.L.U64.HI R19, R4, 0x1, R19 ;  /* 0x0000000104137819 */ /* 0x000fe20000010213 */
[----:B------:R-:W-:Y:S01]  /*0dc0*/  ULDC.64 UR8, c[0x0][0x218] ;  /* 0x0000860000087ab9 */ /* 0x000fe20000000a00 */
[----:B------:R-:W-:Y:S01]  /*0dd0*/  LOP3.LUT R5, R9, 0x3, RZ, 0xc0, !PT ;  /* 0x0000000309057812 */ /* 0x000fe200078ec0ff */
[----:B------:R-:W-:Y:S01]  /*0de0*/  UIMAD UR6, UR18, 0x6, URZ ;  /* 0x00000006120678a4 */ /* 0x000fe2000f8e023f */
[----:B------:R-:W-:Y:S01]  /*0df0*/  CS2R R40, SRZ ;  /* 0x0000000000287805 */ /* 0x000fe2000001ff00 */
[----:B------:R-:W-:Y:S01]  /*0e00*/  IMAD.WIDE.U32 R18, R17, 0x6, R18 ;  /* 0x0000000611127825 */ /* 0x000fe200078e0012 */
[----:B------:R-:W-:-:S02]  /*0e10*/  CS2R R42, SRZ ;  /* 0x00000000002a7805 */ /* 0x000fc4000001ff00 */
[----:B------:R-:W-:Y:S02]  /*0e20*/  CS2R R44, SRZ ;  /* 0x00000000002c7805 */ /* 0x000fe4000001ff00 */
[----:B------:R-:W-:Y:S01]  /*0e30*/  CS2R R46, SRZ ;  /* 0x00000000002e7805 */ /* 0x000fe2000001ff00 */
[----:B------:R-:W-:Y:S01]  /*0e40*/  IMAD.WIDE.U32 R2, R5, 0x10, R2 ;  /* 0x0000001005027825 */ /* 0x000fe200078e0002 */
[----:B------:R-:W-:Y:S01]  /*0e50*/  IADD3 R17, P0, R18, UR8, RZ ;  /* 0x0000000812117c10 */ /* 0x000fe2000ff1e0ff */
[----:B------:R-:W-:Y:S01]  /*0e60*/  USHF.R.S32.HI UR8, URZ, 0x1f, UR4 ;  /* 0x0000001f3f087899 */ /* 0x000fe20008011404 */
[----:B------:R-:W-:Y:S01]  /*0e70*/  CS2R R48, SRZ ;  /* 0x0000000000307805 */ /* 0x000fe2000001ff00 */
[----:B------:R-:W-:Y:S01]  /*0e80*/  IMAD.U32 R5, RZ, RZ, UR6 ;  /* 0x00000006ff057e24 */ /* 0x000fe2000f8e00ff */
[----:B------:R-:W-:Y:S01]  /*0e90*/  IADD3 R2, P1, R2, 0xc0, RZ ;  /* 0x000000c002027810 */ /* 0x000fe20007f3e0ff */
[----:B------:R-:W-:Y:S01]  /*0ea0*/  ULEA.HI UR8, UR8, UR4, URZ, 0x5 ;  /* 0x0000000408087291 */ /* 0x000fe2000f8f283f */
[----:B------:R-:W-:-:S02]  /*0eb0*/  CS2R R50, SRZ ;  /* 0x0000000000327805 */ /* 0x000fc4000001ff00 */
[----:B------:R-:W-:Y:S02]  /*0ec0*/  CS2R R52, SRZ ;  /* 0x0000000000347805 */ /* 0x000fe4000001ff00 */
[----:B------:R-:W-:Y:S01]  /*0ed0*/  IADD3.X R18, R19, UR9, R5, P0, !PT ;  /* 0x0000000913127c10 */ /* 0x000fe200087fe405 */
[----:B------:R-:W-:Y:S01]  /*0ee0*/  USHF.R.S32.HI UR17, URZ, 0x5, UR8 ;  /* 0x000000053f117899 */ /* 0x000fe20008011408 */
[----:B------:R-:W-:Y:S01]  /*0ef0*/  IMAD.X R3, RZ, RZ, R3, P1 ;  /* 0x000000ffff037224 */ /* 0x000fe200008e0603 */
[----:B------:R-:W-:Y:S02]  /*0f00*/  CS2R R54, SRZ ;  /* 0x0000000000367805 */ /* 0x000fe4000001ff00 */
[----:B------:R-:W-:Y:S02]  /*0f10*/  CS2R R24, SRZ ;  /* 0x0000000000187805 */ /* 0x000fe4000001ff00 */
[----:B------:R-:W-:Y:S02]  /*0f20*/  CS2R R26, SRZ ;  /* 0x00000000001a7805 */ /* 0x000fe4000001ff00 */
[----:B------:R-:W-:-:S02]  /*0f30*/  CS2R R28, SRZ ;  /* 0x00000000001c7805 */ /* 0x000fc4000001ff00 */
[----:B------:R-:W-:Y:S02]  /*0f40*/  CS2R R30, SRZ ;  /* 0x00000000001e7805 */ /* 0x000fe4000001ff00 */
[----:B------:R-:W-:Y:S02]  /*0f50*/  CS2R R32, SRZ ;  /* 0x0000000000207805 */ /* 0x000fe4000001ff00 */
[----:B------:R-:W-:Y:S02]  /*0f60*/  CS2R R34, SRZ ;  /* 0x0000000000227805 */ /* 0x000fe4000001ff00 */
[----:B------:R-:W-:Y:S02]  /*0f70*/  CS2R R36, SRZ ;  /* 0x0000000000247805 */ /* 0x000fe4000001ff00 */
[----:B------:R-:W-:Y:S01]  /*0f80*/  CS2R R38, SRZ ;  /* 0x0000000000267805 */ /* 0x000fe2000001ff00 */
[----:B------:R-:W-:Y:S01]  /*0f90*/  UIADD3 UR6, UR7, -0x60, URZ ;  /* 0xffffffa007067890 */ /* 0x000fe2000fffe03f */
[----:B------:R-:W-:-:S02]  /*0fa0*/  UMOV UR16, 0x2 ;  /* 0x0000000200107882 */ /* 0x000fc40000000000 */
[----:B------:R-:W-:Y:S01]  /*0fb0*/  UMOV UR7, 0xffffffff ;  /* 0xffffffff00077882 */ /* 0x000fe20000000000 */
[----:B------:R-:W-:Y:S02]  /*0fc0*/  USHF.L.U64.HI UR18, UR27, 0x1, UR18 ;  /* 0x000000011b127899 */ /* 0x000fe40008010212 */
[----:B------:R-:W-:Y:S01]  /*0fd0*/  UIADD3 UR28, UR17, -0x3, URZ ;  /* 0xfffffffd111c7890 */ /* 0x000fe2000fffe03f */
[----:B------:R-:W-:-:S11]  /*0fe0*/  UMOV UR4, URZ ;  /* 0x0000003f00047c82 */ /* 0x000fd60008000000 */
.L_x_1:
[----:B------:R-:W-:Y:S01]  /*0ff0*/  UIADD3 UR7, UR7, 0x1, URZ ;  /* 0x0000000107077890 */ /* 0x000fe2000fffe03f */
[----:B------:R-:W-:-:S04]  /*1000*/  DEPBAR.LE SB0, 0x4 ;  /* 0x000081000000791a */ /* 0x000fc80000000000 */
[----:B------:R-:W-:Y:S01]  /*1010*/  UISETP.GT.AND UP0, UPT, UR7, 0x3, UPT ;  /* 0x000000030700788c */ /* 0x000fe2000bf04270 */
[----:B------:R-:W-:Y:S01]  /*1020*/  BAR.SYNC.DEFER_BLOCKING 0x0 ;  /* 0x0000000000007b1d */ /* 0x000fe20000010000 */
[----:B------:R-:W-:Y:S01]  /*1030*/  ISETP.GE.AND P0, PT, R13, UR6, PT ;  /* 0x000000060d007c0c */ /* 0x000fe2000bf06270 */
[----:B------:R-:W-:Y:S01]  /*1040*/  UIADD3 UR16, UR16, 0x1, URZ ;  /* 0x0000000110107890 */ /* 0x000fe2000fffe03f */
[----:B------:R-:W-:Y:S01]  /*1050*/  ISETP.GE.AND P1, PT, R8, UR6, PT ;  /* 0x0000000608007c0c */ /* 0x000fe2000bf26270 */
[----:B------:R-:W-:Y:S01]  /*1060*/  USEL UR7, UR7, URZ, !UP0 ;  /* 0x0000003f07077287 */ /* 0x000fe2000c000000 */
[----:B--2---:R-:W-:Y:S01]  /*1070*/  SEL R4, RZ, 0x10, P0 ;  /* 0x00000010ff047807 */ /* 0x004fe20000000000 */
[----:B------:R-:W-:Y:S01]  /*1080*/  UMOV UR11, 0x80000020 ;  /* 0x80000020000b7882 */ /* 0x000fe20000000000 */
[----:B------:R-:W-:Y:S01]  /*1090*/  UMOV UR15, 0x80000020 ;  /* 0x80000020000f7882 */ /* 0x000fe20000000000 */
[----:B------:R-:W-:Y:S01]  /*10a0*/  ULEA UR12, UR7, UR5, 0xb ;  /* 0x00000005070c7291 */ /* 0x000fe2000f8e583f */
[----:B------:R-:W-:Y:S01]  /*10b0*/  IMAD.U32 R20, RZ, RZ, UR27 ;  /* 0x0000001bff147e24 */ /* 0x000fe2000f8e00ff */
[----:B------:R-:W-:-:S02]  /*10c0*/  ULEA UR19, UR7, UR5, 0xd ;  /* 0x0000000507137291 */ /* 0x000fc4000f8e683f */
[----:B------:R-:W-:Y:S02]  /*10d0*/  UIADD3 UR8, UR12, 0x8000, URZ ;  /* 0x000080000c087890 */ /* 0x000fe4000fffe03f */
[----:B------:R-:W-:Y:S02]  /*10e0*/  USHF.R.U32.HI UR9, URZ, 0x4, UR19 ;  /* 0x000000043f097899 */ /* 0x000fe40008011613 */
[----:B------:R-:W-:Y:S02]  /*10f0*/  USHF.R.U32.HI UR10, URZ, 0x4, UR8 ;  /* 0x000000043f0a7899 */ /* 0x000fe40008011608 */
[----:B------:R-:W-:Y:S02]  /*1100*/  USGXT.U32 UR8, UR9, 0xe ;  /* 0x0000000e0908789a */ /* 0x000fe40008000000 */
[----:B------:R-:W-:Y:S02]  /*1110*/  USGXT.U32 UR9, UR10, 0xe ;  /* 0x0000000e0a09789a */ /* 0x000fe40008000000 */
[----:B------:R-:W-:-:S02]  /*1120*/  ULOP3.LUT UR8, UR8, 0x2000000, URZ, 0xfc, !UPT ;  /* 0x0200000008087892 */ /* 0x000fc4000f8efc3f */
[----:B------:R-:W-:Y:S01]  /*1130*/  ULOP3.LUT UR10, UR9, 0x800000, URZ, 0xfc, !UPT ;  /* 0x00800000090a7892 */ /* 0x000fe2000f8efc3f */
[----:B------:R-:W-:Y:S01]  /*1140*/  WARPGROUP.ARRIVE ;  /* 0x00000000000079c5 */ /* 0x000fe20000000000 */
[----:B------:R-:W-:Y:S01]  /*1150*/  UIADD3 UR12, UR12, 0x8400, URZ ;  /* 0x000084000c0c7890 */ /* 0x000fe2000fffe03f */
[----:B------:R-:W-:Y:S01]  /*1160*/  UMOV UR9, 0x80000020 ;  /* 0x8000002000097882 */ /* 0x000fe20000000000 */
[----:B------:R-:W-:Y:S02]  /*1170*/  UISETP.GE.AND UP0, UPT, UR4, UR28, UPT ;  /* 0x0000001c0400728c */ /* 0x000fe4000bf06270 */
[----:B------:R-:W-:-:S03]  /*1180*/  USHF.R.U32.HI UR12, URZ, 0x4, UR12 ;  /* 0x000000043f0c7899 */ /* 0x000fc6000801160c */
[----:B------:R-:W-:Y:S01]  /*1190*/  HGMMA.64x32x16.F32 R40, gdesc[UR8].tnspB, R40 ;  /* 0x40600000082879f0 */ /* 0x000fe20008700828 */
[----:B------:R-:W-:Y:S01]  /*11a0*/  UIADD3 UR8, UR19, 0x20, URZ ;  /* 0x0000002013087890 */ /* 0x000fe2000fffe03f */
[----:B------:R-:W-:Y:S01]  /*11b0*/  PLOP3.LUT P2, PT, PT, PT, UP0, 0x80, 0x0 ;  /* 0x000000000000781c */ /* 0x000fe20003f4f008 */
[----:B------:R-:W-:Y:S02]  /*11c0*/  UIADD3 UR9, UR19, 0x1000, URZ ;  /* 0x0000100013097890 */ /* 0x000fe4000fffe03f */
[----:B------:R-:W-:Y:S01]  /*11d0*/  USHF.R.U32.HI UR8, URZ, 0x4, UR8 ;  /* 0x000000043f087899 */ /* 0x000fe20008011608 */
[----:B------:R-:W-:Y:S01]  /*11e0*/  SEL R4, R4, RZ, !P2 ;  /* 0x000000ff04047207 */ /* 0x000fe20005000000 */
[----:B------:R-:W-:Y:S02]  /*11f0*/  USHF.R.U32.HI UR13, URZ, 0x4, UR9 ;  /* 0x000000043f0d7899 */ /* 0x000fe40008011609 */
[----:B------:R-:W-:Y:S01]  /*1200*/  USGXT.U32 UR9, UR12, 0xe ;  /* 0x0000000e0c09789a */ /* 0x000fe20008000000 */
[----:B------:R-:W-:Y:S01]  /*1210*/  ISETP.NE.U32.AND P0, PT, R4, RZ, PT ;  /* 0x000000ff0400720c */ /* 0x000fe20003f05070 */
[----:B------:R-:W-:Y:S01]  /*1220*/  USGXT.U32 UR8, UR8, 0xe ;  /* 0x0000000e0808789a */ /* 0x000fe20008000000 */
[----:B------:R-:W-:Y:S01]  /*1230*/  SEL R4, RZ, 0x10, P1 ;  /* 0x00000010ff047807 */ /* 0x000fe20000800000 */
[----:B------:R-:W-:-:S02]  /*1240*/  USGXT.U32 UR12, UR13, 0xe ;  /* 0x0000000e0d0c789a */ /* 0x000fc40008000000 */
[----:B------:R-:W-:Y:S01]  /*1250*/  ULOP3.LUT UR14, UR9, 0x800000, URZ, 0xfc, !UPT ;  /* 0x00800000090e7892 */ /* 0x000fe2000f8efc3f */
[----:B------:R-:W-:Y:S01]  /*1260*/  SEL R4, R4, RZ, !P2 ;  /* 0x000000ff04047207 */ /* 0x000fe20005000000 */
[----:B------:R-:W-:Y:S02]  /*1270*/  ULOP3.LUT UR9, UR8, 0x2000000, URZ, 0xfc, !UPT ;  /* 0x0200000008097892 */ /* 0x000fe4000f8efc3f */
[----:B------:R-:W-:Y:S01]  /*1280*/  ULOP3.LUT UR8, UR12, 0x2000000, URZ, 0xfc, !UPT ;  /* 0x020000000c087892 */ /* 0x000fe2000f8efc3f */
[----:B------:R-:W-:Y:S01]  /*1290*/  ISETP.NE.U32.AND P1, PT, R4, RZ, PT ;  /* 0x000000ff0400720c */ /* 0x000fe20003f25070 */
[----:B------:R-:W-:Y:S01]  /*12a0*/  UMOV UR13, 0x80000020 ;  /* 0x80000020000d7882 */ /* 0x000fe20000000000 */
[----:B------:R-:W-:Y:S01]  /*12b0*/  UIADD3 UR19, UR19, 0x1020, URZ ;  /* 0x0000102013137890 */ /* 0x000fe2000fffe03f */
[----:B------:R-:W-:Y:S01]  /*12c0*/  IMAD.MOV.U32 R4, RZ, RZ, R17 ;  /* 0x000000ffff047224 */ /* 0x000fe200078e0011 */
[----:B------:R-:W-:Y:S01]  /*12d0*/  UMOV UR12, UR9 ;  /* 0x00000009000c7c82 */ /* 0x000fe20008000000 */
[----:B------:R-:W-:Y:S01]  /*12e0*/  UMOV UR9, 0x80000020 ;  /* 0x8000002000097882 */ /* 0x000fe20000000000 */
[----:B------:R-:W-:-:S02]  /*12f0*/  UISETP.GT.AND UP0, UPT, UR16, 0x3, UPT ;  /* 0x000000031000788c */ /* 0x000fc4000bf04270 */
[----:B------:R-:W-:Y:S02]  /*1300*/  UIADD3 UR4, UR4, 0x1, URZ ;  /* 0x0000000104047890 */ /* 0x000fe4000fffe03f */
[----:B------:R-:W-:Y:S02]  /*1310*/  USEL UR16, UR16, URZ, !UP0 ;  /* 0x0000003f10107287 */ /* 0x000fe4000c000000 */
[----:B------:R-:W-:Y:S02]  /*1320*/  UISETP.NE.AND UP0, UPT, UR17, UR4, UPT ;  /* 0x000000041100728c */ /* 0x000fe4000bf05270 */
[----:B------:R-:W-:Y:S02]  /*1330*/  UIADD3 UR6, UR6, -0x20, URZ ;  /* 0xffffffe006067890 */ /* 0x000fe4000fffe03f */
[----:B------:R-:W-:Y:S02]  /*1340*/  IMAD.U32 R57, RZ, RZ, UR16 ;  /* 0x00000010ff397e24 */ /* 0x000fe4000f8e00ff */
[----:B------:R-:W-:-:S02]  /*1350*/  PLOP3.LUT P2, PT, PT, PT, UP0, 0x80, 0x0 ;  /* 0x000000000000781c */ /* 0x000fc40003f4f008 */
[----:B------:R-:W-:Y:S01]  /*1360*/  IMAD R57, R57, 0x800, R10 ;  /* 0x0000080039397824 */ /* 0x000fe200078e020a */
[----:B------:R-:W-:Y:S01]  /*1370*/  HGMMA.64x32x16.F32 R40, gdesc[UR12].tnspB, R40 ;  /* 0x406000000c2879f0 */ /* 0x000fe20008700828 */
[----:B------:R-:W-:-:S03]  /*1380*/  UMOV UR13, 0x80000020 ;  /* 0x80000020000d7882 */ /* 0x000fc60000000000 */
[----:B------:R-:W-:Y:S01]  /*1390*/  HGMMA.64x32x16.F32 R24, gdesc[UR8].tnspB, R24 ;  /* 0x40600000081879f0 */ /* 0x000fe20008700818 */
[----:B------:R-:W-:-:S04]  /*13a0*/  USHF.R.U32.HI UR8, URZ, 0x4, UR19 ;  /* 0x000000043f087899 */ /* 0x000fc80008011613 */
[----:B------:R-:W-:-:S04]  /*13b0*/  USGXT.U32 UR8, UR8, 0xe ;  /* 0x0000000e0808789a */ /* 0x000fc80008000000 */
[----:B------:R-:W-:Y:S02]  /*13c0*/  ULOP3.LUT UR12, UR8, 0x2000000, URZ, 0xfc, !UPT ;  /* 0x02000000080c7892 */ /* 0x000fe4000f8efc3f */
[----:B------:R-:W-:-:S06]  /*13d0*/  ULEA UR8, UR16, UR5, 0xd ;  /* 0x0000000510087291 */ /* 0x000fcc000f8e683f */
[----:B------:R-:W-:Y:S02]  /*13e0*/  LEA R5, R12, UR8, 0x1 ;  /* 0x000000080c057c11 */ /* 0x000fe4000f8e08ff */
[----:B------:R-:W-:Y:S02]  /*13f0*/  LEA R19, R14, UR8, 0x1 ;  /* 0x000000080e137c11 */ /* 0x000fe4000f8e08ff */
[----:B------:R-:W-:Y:S02]  /*1400*/  LEA R21, R15, UR8, 0x1 ;  /* 0x000000080f157c11 */ /* 0x000fe4000f8e08ff */
[----:B------:R-:W-:Y:S01]  /*1410*/  LEA R23, R16, UR8, 0x1 ;  /* 0x0000000810177c11 */ /* 0x000fe2000f8e08ff */
[----:B------:R-:W-:Y:S03]  /*1420*/  HGMMA.64x32x16.F32 R24, gdesc[UR12].tnspB, R24, gsb0 ;  /* 0x406000000c1879f0 */ /* 0x000fe60008000818 */
[----:B------:R-:W-:-:S02]  /*1430*/  WARPGROUP.DEPBAR.LE gsb0, 0x1 ;  /* 0x00008000000079c5 */ /* 0x000fc40000010100 */
[----:B------:R-:W-:Y:S06]  /*1440*/  BAR.SYNC.DEFER_BLOCKING 0x0 ;  /* 0x0000000000007b1d */ /* 0x000fec0000010000 */
[----:B------:R-:W-:Y:S01]  /*1450*/  @!PT LDS RZ, [RZ] ;  /* 0x00000000fffff984 */ /* 0x000fe20000000800 */
[----:B------:R-:W-:Y:S01]  /*1460*/  @!PT LDS RZ, [RZ] ;  /* 0x00000000fffff984 */ /* 0x000fe20000000800 */
[----:B------:R-:W-:Y:S01]  /*1470*/  @!PT LDS RZ, [RZ] ;  /* 0x00000000fffff984 */ /* 0x000fe20000000800 */
[----:B------:R1:W-:Y:S04]  /*1480*/  LDGSTS.E.BYPASS.128 [R5], desc[UR20][R2.64], P0 ;  /* 0x0000000002057fae */ /* 0x0003e80008101c54 */
[----:B------:R-:W-:Y:S04]  /*1490*/  LDGSTS.E.BYPASS.128 [R19], desc[UR20][R2.64], P0 ;  /* 0x0000000002137fae */ /* 0x000fe80008101c54 */
[----:B------:R-:W-:Y:S01]  /*14a0*/  LDGSTS.E.BYPASS.128 [R21], desc[UR20][R2.64], P0 ;  /* 0x0000000002157fae */ /* 0x000fe20008101c54 */
[----:B-1----:R-:W-:-:S03]  /*14b0*/  IMAD.MOV.U32 R5, RZ, RZ, R18 ;  /* 0x000000ffff057224 */ /* 0x002fc600078e0012 */
[----:B------:R1:W-:Y:S01]  /*14c0*/  LDGSTS.E.BYPASS.128 [R23], desc[UR20][R2.64], P0 ;  /* 0x0000000002177fae */ /* 0x0003e20008101c54 */
[----:B------:R-:W-:-:S03]  /*14d0*/  LEA R17, P0, R20, R17, 0x1 ;  /* 0x0000001114117211 */ /* 0x000fc600078008ff */
[----:B------:R-:W0:Y:S01]  /*14e0*/  LDGDEPBAR ;  /* 0x00000000000079af */ /* 0x000e220000000000 */
[----:B------:R-:W-:-:S03]  /*14f0*/  IADD3.X R18, R18, UR18, RZ, P0, !PT ;  /* 0x0000001212127c10 */ /* 0x000fc600087fe4ff */
[----:B------:R2:W-:Y:S01]  /*1500*/  LDGSTS.E.BYPASS.128 [R57+0x8000], desc[UR20][R4.64], P1 ;  /* 0x0800000004397fae */ /* 0x0005e20008901c54 */
[----:B-1----:R-:W-:-:S03]  /*1510*/  IADD3 R2, P1, R2, 0x40, RZ ;  /* 0x0000004002027810 */ /* 0x002fc60007f3e0ff */
[----:B------:R-:W0:Y:S02]  /*1520*/  LDGDEPBAR ;  /* 0x00000000000079af */ /* 0x000e240000000000 */
[----:B------:R-:W-:Y:S01]  /*1530*/  IMAD.X R3, RZ, RZ, R3, P1 ;  /* 0x000000ffff037224 */ /* 0x000fe200008e0603 */
[----:B------:R-:W-:Y:S07]  /*1540*/  @P2 BRA `(.L_x_1) ;  /* 0xfffffff800a82947 */ /* 0x000fee000383ffff */
.L_x_0:
[----:B------:R-:W-:Y:S01]  /*1550*/  IMAD.MOV.U32 R2, RZ, RZ, -0x8 ;  /* 0xfffffff8ff027424 */ /* 0x000fe200078e00ff */
[----:B------:R-:W-:Y:S02]  /*1560*/  WARPGROUP.DEPBAR.LE gsb0, 0x0 ;  /* 0x00008000000079c5 */ /* 0x000fe40000010000 */
[----:B------:R-:W-:Y:S01]  /*1570*/  IMAD.SHL.U32 R9, R9, 0x2, RZ ;  /* 0x0000000209097824 */ /* 0x000fe200078e00ff */
[----:B------:R-:W-:-:S04]  /*1580*/  DEPBAR.LE SB0, 0x0 ;  /* 0x000080000000791a */ /* 0x000fc80000000000 */
[----:B------:R-:W-:Y:S01]  /*1590*/  IMAD R2, R7, R2, 0x1 ;  /* 0x0000000107027424 */ /* 0x000fe200078e0202 */
[----:B------:R-:W-:Y:S01]  /*15a0*/  LOP3.LUT R9, R9, 0x6, RZ, 0xc0, !PT ;  /* 0x0000000609097812 */ /* 0x000fe200078ec0ff */
[----:B--2---:R-:W-:Y:S01]  /*15b0*/  IMAD.U32 R4, RZ, RZ, UR24 ;  /* 0x00000018ff047e24 */ /* 0x004fe2000f8e00ff */
[----:B------:R-:W-:Y:S01]  /*15c0*/  F2FP.F16.F32.PACK_AB R40, R41, R40 ;  /* 0x000000282928723e */ /* 0x000fe200000000ff */
[----:B------:R-:W-:Y:S01]  /*15d0*/  IMAD.U32 R5, RZ, RZ, UR23 ;  /* 0x00000017ff057e24 */ /* 0x000fe2000f8e00ff */
[----:B------:R-:W-:Y:S01]  /*15e0*/  VIMNMX R3, R2, 0x8, PT ;  /* 0x0000000802037848 */ /* 0x000fe20003fe0100 */
[----:B------:R-:W-:Y:S01]  /*15f0*/  IMAD.MOV R2, RZ, RZ, -R0 ;  /* 0x000000ffff027224 */ /* 0x000fe200078e0a00 */
[----:B------:R-:W-:Y:S01]  /*1600*/  F2FP.F16.F32.PACK_AB R24, R25, R24 ;  /* 0x000000181918723e */ /* 0x000fe200000000ff */
[----:B------:R-:W-:Y:S01]  /*1610*/  IMAD R9, R4, 0x10, R9 ;  /* 0x0000001004097824 */ /* 0x000fe200078e0209 */
[----:B------:R-:W-:Y:S01]  /*1620*/  LOP3.LUT R4, R6, 0xe0, RZ, 0xc0, !PT ;  /* 0x000000e006047812 */ /* 0x000fe200078ec0ff */
[----:B------:R-:W-:Y:S01]  /*1630*/  IMAD R2, R3, R2, R11 ;  /* 0x0000000203027224 */ /* 0x000fe200078e020b */
[----:B------:R-:W-:Y:S01]  /*1640*/  F2FP.F16.F32.PACK_AB R42, R43, R42 ;  /* 0x0000002a2b2a723e */ /* 0x000fe200000000ff */
[----:B------:R-:W-:Y:S01]  /*1650*/  IMAD.U32 R3, RZ, RZ, UR26 ;  /* 0x0000001aff037e24 */ /* 0x000fe2000f8e00ff */
[----:B------:R-:W-:Y:S01]  /*1660*/  F2FP.F16.F32.PACK_AB R44, R45, R44 ;  /* 0x0000002c2d2c723e */ /* 0x000fe200000000ff */
[----:B------:R-:W-:Y:S01]  /*1670*/  IMAD.IADD R4, R9, 0x1, R4 ;  /* 0x0000000109047824 */ /* 0x000fe200078e0204 */
[----:B------:R-:W-:Y:S01]  /*1680*/  F2FP.F16.F32.PACK_AB R46, R47, R46 ;  /* 0x0000002e2f2e723e */ /* 0x000fe200000000ff */
[----:B------:R-:W-:Y:S01]  /*1690*/  IMAD R2, R7, 0x8, R2 ;  /* 0x0000000807027824 */ /* 0x000fe200078e0202 */
[----:B------:R-:W-:Y:S01]  /*16a0*/  LOP3.LUT R3, R3, 0xf8, R6, 0xf8, !PT ;  /* 0x000000f803037812 */ /* 0x000fe200078ef806 */
[----:B------:R-:W-:Y:S01]  /*16b0*/  IMAD R4, R5, 0x10, R4 ;  /* 0x0000001005047824 */ /* 0x000fe200078e0204 */
[----:B------:R-:W-:Y:S01]  /*16c0*/  F2FP.F16.F32.PACK_AB R48, R49, R48 ;  /* 0x000000303130723e */ /* 0x000fe200000000ff */
[----:B------:R-:W-:Y:S01]  /*16d0*/  IMAD.SHL.U32 R7, R2, 0x80, RZ ;  /* 0x0000008002077824 */ /* 0x000fe200078e00ff */
[----:B------:R-:W-:Y:S01]  /*16e0*/  LOP3.LUT R3, R3, UR25, RZ, 0xfc, !PT ;  /* 0x0000001903037c12 */ /* 0x000fe2000f8efcff */
[----:B------:R-:W-:Y:S01]  /*16f0*/  VIADD R9, R4, 0x100 ;  /* 0x0000010004097836 */ /* 0x000fe20000000000 */
[----:B------:R-:W-:-:S02]  /*1700*/  F2FP.F16.F32.PACK_AB R50, R51, R50 ;  /* 0x000000323332723e */ /* 0x000fc400000000ff */
[----:B------:R-:W-:Y:S02]  /*1710*/  LOP3.LUT R5, R3, 0x400, RZ, 0xfc, !PT ;  /* 0x0000040003057812 */ /* 0x000fe400078efcff */
[----:B------:R-:W-:Y:S02]  /*1720*/  SHF.R.U32.HI R9, RZ, 0x1, R9 ;  /* 0x00000001ff097819 */ /* 0x000fe40000011609 */
[----:B------:R-:W-:Y:S02]  /*1730*/  SHF.R.U32.HI R11, RZ, 0x1, R5 ;  /* 0x00000001ff0b7819 */ /* 0x000fe40000011605 */
[----:B------:R-:W-:Y:S02]  /*1740*/  SHF.R.U32.HI R5, RZ, 0x1, R4 ;  /* 0x00000001ff057819 */ /* 0x000fe40000011604 */
[----:B------:R-:W-:Y:S02]  /*1750*/  LOP3.LUT R9, R9, 0x3ffffff0, RZ, 0xc0, !PT ;  /* 0x3ffffff009097812 */ /* 0x000fe400078ec0ff */
[----:B------:R-:W-:-:S02]  /*1760*/  LOP3.LUT R5, R5, 0x3f0, RZ, 0xc0, !PT ;  /* 0x000003f005057812 */ /* 0x000fc400078ec0ff */
[----:B------:R-:W-:Y:S01]  /*1770*/  LOP3.LUT R11, R11, 0x3f0, RZ, 0xc0, !PT ;  /* 0x000003f00b0b7812 */ /* 0x000fe200078ec0ff */
[----:B------:R-:W-:Y:S01]  /*1780*/  VIADD R9, R9, UR5 ;  /* 0x0000000509097c36 */ /* 0x000fe20008000000 */
[----:B------:R-:W-:Y:S01]  /*1790*/  F2FP.F16.F32.PACK_AB R52, R53, R52 ;  /* 0x000000343534723e */ /* 0x000fe200000000ff */
[----:B------:R-:W-:Y:S01]  /*17a0*/  VIADD R5, R5, UR5 ;  /* 0x0000000505057c36 */ /* 0x000fe20008000000 */
[----:B------:R-:W-:Y:S01]  /*17b0*/  F2FP.F16.F32.PACK_AB R54, R55, R54 ;  /* 0x000000363736723e */ /* 0x000fe200000000ff */
[----:B------:R-:W-:Y:S01]  /*17c0*/  VIADD R12, R11, UR5 ;  /* 0x000000050b0c7c36 */ /* 0x000fe20008000000 */
[----:B------:R-:W-:Y:S01]  /*17d0*/  SHF.R.U32.HI R10, RZ, 0x1, R3 ;  /* 0x00000001ff0a7819 */ /* 0x000fe20000011603 */
[C---:B------:R-:W-:Y:S01]  /*17e0*/  IMAD R11, R4.reuse, 0x2, R5 ;  /* 0x00000002040b7824 */ /* 0x040fe200078e0205 */
[----:B------:R-:W-:Y:S01]  /*17f0*/  BAR.SYNC.DEFER_BLOCKING 0x0 ;  /* 0x0000000000007b1d */ /* 0x000fe20000010000 */
[----:B------:R-:W-:Y:S01]  /*1800*/  IMAD R25, R4, 0x2, R9 ;  /* 0x0000000204197824 */ /* 0x000fe200078e0209 */
[----:B------:R-:W-:-:S02]  /*1810*/  LOP3.LUT R10, R10, 0x1f0, RZ, 0xc0, !PT ;  /* 0x000001f00a0a7812 */ /* 0x000fc400078ec0ff */
[----:B------:R-:W-:Y:S02]  /*1820*/  F2FP.F16.F32.PACK_AB R26, R27, R26 ;  /* 0x0000001a1b1a723e */ /* 0x000fe400000000ff */
[----:B------:R-:W-:Y:S01]  /*1830*/  F2FP.F16.F32.PACK_AB R28, R29, R28 ;  /* 0x0000001c1d1c723e */ /* 0x000fe200000000ff */
[----:B------:R-:W-:Y:S01]  /*1840*/  VIADD R10, R10, UR5 ;  /* 0x000000050a0a7c36 */ /* 0x000fe20008000000 */
[----:B------:R-:W-:Y:S01]  /*1850*/  F2FP.F16.F32.PACK_AB R30, R31, R30 ;  /* 0x0000001e1f1e723e */ /* 0x000fe200000000ff */
[----:B------:R-:W1:Y:S01]  /*1860*/  LDC R9, c[0x0][0x238] ;  /* 0x00008e00ff097b82 */ /* 0x000e620000000800 */
[----:B------:R-:W-:Y:S01]  /*1870*/  F2FP.F16.F32.PACK_AB R32, R33, R32 ;  /* 0x000000202120723e */ /* 0x000fe200000000ff */
[----:B------:R-:W-:Y:S01]  /*1880*/  IMAD R20, R3, 0x2, R10 ;  /* 0x0000000203147824 */ /* 0x000fe200078e020a */
[----:B------:R-:W-:Y:S01]  /*1890*/  F2FP.F16.F32.PACK_AB R34, R35, R34 ;  /* 0x000000222322723e */ /* 0x000fe200000000ff */
[----:B------:R-:W-:Y:S01]  /*18a0*/  IMAD R3, R3, 0x2, R12 ;  /* 0x0000000203037824 */ /* 0x000fe200078e020c */
[----:B------:R-:W-:-:S02]  /*18b0*/  F2FP.F16.F32.PACK_AB R36, R37, R36 ;  /* 0x000000242524723e */ /* 0x000fc400000000ff */
[----:B------:R-:W-:Y:S01]  /*18c0*/  F2FP.F16.F32.PACK_AB R38, R39, R38 ;  /* 0x000000262726723e */ /* 0x000fe200000000ff */
[----:B------:R-:W2:Y:S01]  /*18d0*/  LDC.64 R4, c[0x0][0x220] ;  /* 0x00008800ff047b82 */ /* 0x000ea20000000a00 */
[----:B------:R-:W-:Y:S02]  /*18e0*/  LOP3.LUT R27, R6, 0x18, RZ, 0xc0, !PT ;  /* 0x00000018061b7812 */ /* 0x000fe400078ec0ff */
[----:B------:R-:W-:-:S03]  /*18f0*/  LOP3.LUT R8, R7, R8, RZ, 0xfc, !PT ;  /* 0x0000000807087212 */ /* 0x000fc600078efcff */
[----:B------:R-:W-:Y:S01]  /*1900*/  IMAD R27, R0, 0x20, R27 ;  /* 0x00000020001b7824 */ /* 0x000fe200078e021b */
[----:B------:R-:W-:Y:S04]  /*1910*/  STS [R11], R40 ;  /* 0x000000280b007388 */ /* 0x000fe80000000800 */
[----:B------:R-:W-:Y:S01]  /*1920*/  STS [R25+0x200], R42 ;  /* 0x0002002a19007388 */ /* 0x000fe20000000800 */
[----:B------:R-:W-:-:S03]  /*1930*/  ISETP.GE.AND P0, PT, R27, UR22, PT ;  /* 0x000000161b007c0c */ /* 0x000fc6000bf06270 */
[----:B------:R-:W-:Y:S01]  /*1940*/  STS [R11+0x10], R44 ;  /* 0x0000102c0b007388 */ /* 0x000fe20000000800 */
[C---:B-1----:R-:W-:Y:S01]  /*1950*/  IMAD R6, R8.reuse, R9, RZ ;  /* 0x0000000908067224 */ /* 0x042fe200078e02ff */
[----:B------:R-:W-:Y:S02]  /*1960*/  ISETP.LT.AND P1, PT, R8, 0x1, !P0 ;  /* 0x000000010800780c */ /* 0x000fe40004721270 */
[----:B------:R-:W-:Y:S01]  /*1970*/  STS [R25+0x210], R46 ;  /* 0x0002102e19007388 */ /* 0x000fe20000000800 */
[----:B------:R-:W-:Y:S01]  /*1980*/  IMAD R10, R9, 0x20, R6 ;  /* 0x00000020090a7824 */ /* 0x000fe200078e0206 */
[----:B------:R-:W-:Y:S02]  /*1990*/  ISETP.LT.AND P0, PT, R7, RZ, !P0 ;  /* 0x000000ff0700720c */ /* 0x000fe40004701270 */
[----:B------:R-:W-:Y:S01]  /*19a0*/  STS [R11+0x20], R48 ;  /* 0x000020300b007388 */ /* 0x000fe20000000800 */
[----:B------:R-:W-:Y:S02]  /*19b0*/  IMAD R0, R9, 0x20, R10 ;  /* 0x0000002009007824 */ /* 0x000fe400078e020a */
[----:B--2---:R-:W-:Y:S01]  /*19c0*/  IMAD.WIDE R6, R6, 0x2, R4 ;  /* 0x0000000206067825 */ /* 0x004fe200078e0204 */
[----:B------:R-:W-:Y:S04]  /*19d0*/  STS [R25+0x220], R50 ;  /* 0x0002203219007388 */ /* 0x000fe80000000800 */
[----:B------:R-:W-:Y:S01]  /*19e0*/  STS [R11+0x30], R52 ;  /* 0x000030340b007388 */ /* 0x000fe20000000800 */
[----:B------:R-:W-:-:S03]  /*19f0*/  IMAD.WIDE R6, R27, 0x2, R6 ;  /* 0x000000021b067825 */ /* 0x000fc600078e0206 */
[----:B------:R-:W-:Y:S01]  /*1a00*/  STS [R25+0x230], R54 ;  /* 0x0002303619007388 */ /* 0x000fe20000000800 */
[----:B------:R-:W-:Y:S06]  /*1a10*/  BAR.SYNC.DEFER_BLOCKING 0x0 ;  /* 0x0000000000007b1d */ /* 0x000fec0000010000 */
[----:B------:R-:W1:Y:S04]  /*1a20*/  LDS.128 R12, [R20] ;  /* 0x00000000140c7984 */ /* 0x000e680000000c00 */
[----:B------:R-:W2:Y:S01]  /*1a30*/  LDS.128 R16, [R3+0x800] ;  /* 0x0008000003107984 */ /* 0x000ea20000000c00 */
[----:B------:R-:W-:Y:S06]  /*1a40*/  BAR.SYNC.DEFER_BLOCKING 0x0 ;  /* 0x0000000000007b1d */ /* 0x000fec0000010000 */
[----:B------:R-:W-:Y:S04]  /*1a50*/  STS [R11], R24 ;  /* 0x000000180b007388 */ /* 0x000fe80000000800 */
[----:B------:R-:W-:Y:S04]  /*1a60*/  STS [R25+0x200], R26 ;  /* 0x0002001a19007388 */ /* 0x000fe80000000800 */
[----:B------:R-:W-:Y:S04]  /*1a70*/  STS [R11+0x10], R28 ;  /* 0x0000101c0b007388 */ /* 0x000fe80000000800 */
[----:B------:R-:W-:Y:S04]  /*1a80*/  STS [R25+0x210], R30 ;  /* 0x0002101e19007388 */ /* 0x000fe80000000800 */
[----:B------:R-:W-:Y:S04]  /*1a90*/  STS [R11+0x20], R32 ;  /* 0x000020200b007388 */ /* 0x000fe80000000800 */
[----:B------:R-:W-:Y:S04]  /*1aa0*/  STS [R25+0x220], R34 ;  /* 0x0002202219007388 */ /* 0x000fe80000000800 */
[----:B------:R3:W-:Y:S04]  /*1ab0*/  STS [R11+0x30], R36 ;  /* 0x000030240b007388 */ /* 0x0007e80000000800 */
[----:B------:R4:W-:Y:S01]  /*1ac0*/  STS [R25+0x230], R38 ;  /* 0x0002302619007388 */ /* 0x0009e20000000800 */
[----:B------:R-:W-:Y:S01]  /*1ad0*/  BAR.SYNC.DEFER_BLOCKING 0x0 ;  /* 0x0000000000007b1d */ /* 0x000fe20000010000 */
[----:B---3--:R-:W-:-:S04]  /*1ae0*/  IMAD.WIDE R10, R10, 0x2, R4 ;  /* 0x000000020a0a7825 */ /* 0x008fc800078e0204 */
[----:B----4-:R-:W-:-:S04]  /*1af0*/  IMAD.WIDE R24, R0, 0x2, R4 ;  /* 0x0000000200187825 */ /* 0x010fc800078e0204 */
[----:B------:R-:W-:-:S04]  /*1b00*/  IMAD.WIDE R10, R27, 0x2, R10 ;  /* 0x000000021b0a7825 */ /* 0x000fc800078e020a */
[----:B------:R-:W-:Y:S01]  /*1b10*/  IMAD.WIDE R24, R27, 0x2, R24 ;  /* 0x000000021b187825 */ /* 0x000fe200078e0218 */
[----:B------:R-:W3:Y:S04]  /*1b20*/  LDS.128 R20, [R20] ;  /* 0x0000000014147984 */ /* 0x000ee80000000c00 */
[----:B-1----:R1:W-:Y:S04]  /*1b30*/  @P1 STG.E.128 desc[UR20][R6.64], R12 ;  /* 0x0000000c06001986 */ /* 0x0023e8000c101d14 */
[----:B--2---:R1:W-:Y:S04]  /*1b40*/  @P0 STG.E.128 desc[UR20][R10.64], R16 ;  /* 0x000000100a000986 */ /* 0x0043e8000c101d14 */
[----:B---3--:R1:W-:Y:S01]  /*1b50*/  @P0 STG.E.128 desc[UR20][R24.64], R20 ;  /* 0x0000001418000986 */ /* 0x0083e2000c101d14 */
[----:B------:R-:W-:Y:S05]  /*1b60*/  @!P0 EXIT ;  /* 0x000000000000894d */ /* 0x000fea0003800000 */
[----:B-1----:R-:W1:Y:S01]  /*1b70*/  LDS.128 R12, [R3+0x800] ;  /* 0x00080000030c7984 */ /* 0x002e620000000c00 */
[----:B------:R-:W-:-:S04]  /*1b80*/  IMAD R9, R9, 0x20, R0 ;  /* 0x0000002009097824 */ /* 0x000fc800078e0200 */
[----:B------:R-:W-:-:S04]  /*1b90*/  IMAD.WIDE R4, R9, 0x2, R4 ;  /* 0x0000000209047825 */ /* 0x000fc800078e0204 */
[----:B------:R-:W-:-:S05]  /*1ba0*/  IMAD.WIDE R4, R27, 0x2, R4 ;  /* 0x000000021b047825 */ /* 0x000fca00078e0204 */
[----:B-1----:R-:W-:Y:S01]  /*1bb0*/  STG.E.128 desc[UR20][R4.64], R12 ;  /* 0x0000000c04007986 */ /* 0x002fe2000c101d14 */
[----:B------:R-:W-:Y:S05]  /*1bc0*/  EXIT ;  /* 0x000000000000794d */ /* 0x000fea0003800000 */
.L_x_2:
[----:B------:R-:W-:-:S00]  /*1bd0*/  BRA `(.L_x_2) ;  /* 0xfffffffc00fc7947 */ /* 0x000fc0000383ffff */
[----:B------:R-:W-:-:S00]  /*1be0*/  NOP ;  /* 0x0000000000007918 */ /* 0x000fc00000000000 */
        /* <DEDUP_REMOVED lines=9> */
.L_x_3:


//--------------------- .nv.shared.matmul_kernel  --------------------------
	.section	.nv.shared.matmul_kernel,"aw",@nobits
	.sectionflags	@""
	.align	16
	.zero		1024


//--------------------- .nv.shared.reserved.0     --------------------------
	.section	.nv.shared.reserved.0,"aw",@nobits
	.weak		__nv_reservedSMEM_offset_0_alias
	.size		__nv_reservedSMEM_offset_0_alias, 0, 0
	.other		__nv_reservedSMEM_offset_0_alias,@"STO_CUDA_RESERVED_SHARED STV_DEFAULT"
__nv_reservedSMEM_offset_0_alias:
	.zero		0


//--------------------- .nv.constant0.matmul_kernel --------------------------
	.section	.nv.constant0.matmul_kernel,"a",@progbits
	.sectionflags	@""
	.align	4
.nv.constant0.matmul_kernel:
	.zero		584


//--------------------- SYMBOLS --------------------------

	.type		.nv.reservedSmem.offset0,@object
	.size		.nv.reservedSmem.offset0,0x4
